//
// Generated by NVIDIA NVVM Compiler
//
// Compiler Build ID: CL-36424714
// Cuda compilation tools, release 13.0, V13.0.88
// Based on NVVM 20.0.0
//

.version 9.0
.target sm_100
.address_size 64

	// .globl	_Z17ImageThreshKernelPKffPfmm

.visible .entry _Z17ImageThreshKernelPKffPfmm(
	.param .u64 .ptr .align 1 _Z17ImageThreshKernelPKffPfmm_param_0,
	.param .f32 _Z17ImageThreshKernelPKffPfmm_param_1,
	.param .u64 .ptr .align 1 _Z17ImageThreshKernelPKffPfmm_param_2,
	.param .u64 _Z17ImageThreshKernelPKffPfmm_param_3,
	.param .u64 _Z17ImageThreshKernelPKffPfmm_param_4
)
{
	.reg .pred 	%p<5>;
	.reg .b32 	%r<11>;
	.reg .b32 	%f<4>;
	.reg .b64 	%rd<12>;

	ld.param.u64 	%rd1, [_Z17ImageThreshKernelPKffPfmm_param_0];
	ld.param.f32 	%f1, [_Z17ImageThreshKernelPKffPfmm_param_1];
	ld.param.u64 	%rd2, [_Z17ImageThreshKernelPKffPfmm_param_2];
	ld.param.u64 	%rd4, [_Z17ImageThreshKernelPKffPfmm_param_3];
	ld.param.u64 	%rd3, [_Z17ImageThreshKernelPKffPfmm_param_4];
	mov.u32 	%r3, %ctaid.y;
	mov.u32 	%r4, %ntid.y;
	mov.u32 	%r5, %tid.y;
	mad.lo.s32 	%r1, %r3, %r4, %r5;
	mov.u32 	%r6, %ctaid.x;
	mov.u32 	%r7, %ntid.x;
	mov.u32 	%r8, %tid.x;
	mad.lo.s32 	%r2, %r6, %r7, %r8;
	cvt.u64.u32 	%rd5, %r1;
	setp.le.u64 	%p1, %rd4, %rd5;
	cvt.s64.s32 	%rd6, %r2;
	setp.le.u64 	%p2, %rd3, %rd6;
	or.pred  	%p3, %p1, %p2;
	@%p3 bra 	$L__BB0_2;
	cvta.to.global.u64 	%rd7, %rd1;
	cvta.to.global.u64 	%rd8, %rd2;
	cvt.u32.u64 	%r9, %rd3;
	mad.lo.s32 	%r10, %r1, %r9, %r2;
	mul.wide.s32 	%rd9, %r10, 4;
	add.s64 	%rd10, %rd7, %rd9;
	ld.global.f32 	%f2, [%rd10];
	setp.gt.f32 	%p4, %f2, %f1;
	selp.f32 	%f3, 0f437F0000, 0f00000000, %p4;
	add.s64 	%rd11, %rd8, %rd9;
	st.global.f32 	[%rd11], %f3;
$L__BB0_2:
	ret;

}


// ===== COMPILED SASS (sm_100) =====

	.target	sm_100

	.elftype	@"ET_EXEC"


//--------------------- .note.nv.tkinfo           --------------------------
	.section	.note.nv.tkinfo,"",@"SHT_NOTE"
	.sectionflags	@"SHF_NOTE_NV_TKINFO"
	.tkinfo
        /*0018*/ 	.word	0x00000002
        /*0030*/ 	.string	""
        /*0030*/ 	.string	"ptxas"
        /*0030*/ 	.string	"Cuda compilation tools, release 13.0, V13.0.88"
        /*0030*/ 	.string	"Build cuda_13.0.r13.0/compiler.36424714_0"
        /*0030*/ 	.string	"-arch sm_100 -m 64 "



//--------------------- .note.nv.cuinfo           --------------------------
	.section	.note.nv.cuinfo,"",@"SHT_NOTE"
	.sectionflags	@"SHF_NOTE_NV_CUINFO"
        /*0018*/ 	.short	0x0002
        /*001a*/ 	.short	0x0064
        /*001c*/ 	.short	0x0082
	.zero		2


//--------------------- .nv.info                  --------------------------
	.section	.nv.info,"",@"SHT_CUDA_INFO"
	.align	4


	//----- nvinfo : EIATTR_REGCOUNT
	.align		4
        /*0000*/ 	.byte	0x04, 0x2f
        /*0002*/ 	.short	(.L_1 - .L_0)
	.align		4
.L_0:
        /*0004*/ 	.word	index@(_Z17ImageThreshKernelPKffPfmm)
        /*0008*/ 	.word	0x0000000a


	//----- nvinfo : EIATTR_FRAME_SIZE
	.align		4
.L_1:
        /*000c*/ 	.byte	0x04, 0x11
        /*000e*/ 	.short	(.L_3 - .L_2)
	.align		4
.L_2:
        /*0010*/ 	.word	index@(_Z17ImageThreshKernelPKffPfmm)
        /*0014*/ 	.word	0x00000000


	//----- nvinfo : EIATTR_MIN_STACK_SIZE
	.align		4
.L_3:
        /*0018*/ 	.byte	0x04, 0x12
        /*001a*/ 	.short	(.L_5 - .L_4)
	.align		4
.L_4:
        /*001c*/ 	.word	index@(_Z17ImageThreshKernelPKffPfmm)
        /*0020*/ 	.word	0x00000000
.L_5:


//--------------------- .nv.compat                --------------------------
	.section	.nv.compat,"",@"SHT_CUDA_COMPAT_INFO"
	.align	4
        /*0000*/ 	.byte	0x02, 0x09, 0x00, 0x00, 0x02, 0x02, 0x01, 0x00, 0x02, 0x05, 0x05, 0x00, 0x03, 0x07, 0x01, 0x01
        /*0010*/ 	.byte	0x02, 0x03, 0x00, 0x00, 0x02, 0x06, 0x01, 0x00, 0x04, 0x0b, 0x08, 0x00, 0x09, 0x00, 0x00, 0x00
        /*0020*/ 	.byte	0x00, 0x00, 0x00, 0x00


//--------------------- .nv.info._Z17ImageThreshKernelPKffPfmm --------------------------
	.section	.nv.info._Z17ImageThreshKernelPKffPfmm,"",@"SHT_CUDA_INFO"
	.sectionflags	@""
	.align	4


	//----- nvinfo : EIATTR_CUDA_API_VERSION
	.align		4
        /*0000*/ 	.byte	0x04, 0x37
        /*0002*/ 	.short	(.L_7 - .L_6)
.L_6:
        /*0004*/ 	.word	0x00000082


	//----- nvinfo : EIATTR_KPARAM_INFO
	.align		4
.L_7:
        /*0008*/ 	.byte	0x04, 0x17
        /*000a*/ 	.short	(.L_9 - .L_8)
.L_8:
        /*000c*/ 	.word	0x00000000
        /*0010*/ 	.short	0x0004
        /*0012*/ 	.short	0x0020
        /*0014*/ 	.byte	0x00, 0xf0, 0x21, 0x00


	//----- nvinfo : EIATTR_KPARAM_INFO
	.align		4
.L_9:
        /*0018*/ 	.byte	0x04, 0x17
        /*001a*/ 	.short	(.L_11 - .L_10)
.L_10:
        /*001c*/ 	.word	0x00000000
        /*0020*/ 	.short	0x0003
        /*0022*/ 	.short	0x0018
        /*0024*/ 	.byte	0x00, 0xf0, 0x21, 0x00


	//----- nvinfo : EIATTR_KPARAM_INFO
	.align		4
.L_11:
        /*0028*/ 	.byte	0x04, 0x17
        /*002a*/ 	.short	(.L_13 - .L_12)
.L_12:
        /*002c*/ 	.word	0x00000000
        /*0030*/ 	.short	0x0002
        /*0032*/ 	.short	0x0010
        /*0034*/ 	.byte	0x00, 0xf5, 0x21, 0x00


	//----- nvinfo : EIATTR_KPARAM_INFO
	.align		4
.L_13:
        /*0038*/ 	.byte	0x04, 0x17
        /*003a*/ 	.short	(.L_15 - .L_14)
.L_14:
        /*003c*/ 	.word	0x00000000
        /*0040*/ 	.short	0x0001
        /*0042*/ 	.short	0x0008
        /*0044*/ 	.byte	0x00, 0xf0, 0x11, 0x00


	//----- nvinfo : EIATTR_KPARAM_INFO
	.align		4
.L_15:
        /*0048*/ 	.byte	0x04, 0x17
        /*004a*/ 	.short	(.L_17 - .L_16)
.L_16:
        /*004c*/ 	.word	0x00000000
        /*0050*/ 	.short	0x0000
        /*0052*/ 	.short	0x0000
        /*0054*/ 	.byte	0x00, 0xf5, 0x21, 0x00


	//----- nvinfo : EIATTR_SPARSE_MMA_MASK
	.align		4
.L_17:
        /*0058*/ 	.byte	0x03, 0x50
        /*005a*/ 	.short	0x0000


	//----- nvinfo : EIATTR_MAXREG_COUNT
	.align		4
        /*005c*/ 	.byte	0x03, 0x1b
        /*005e*/ 	.short	0x00ff


	//----- nvinfo : EIATTR_MERCURY_ISA_VERSION
	.align		4
        /*0060*/ 	.byte	0x03, 0x5f
        /*0062*/ 	.short	0x0101


	//----- nvinfo : EIATTR_VRC_CTA_INIT_COUNT
	.align		4
        /*0064*/ 	.byte	0x02, 0x4a
	.zero		1
	.zero		1


	//----- nvinfo : EIATTR_EXIT_INSTR_OFFSETS
	.align		4
        /*0068*/ 	.byte	0x04, 0x1c
        /*006a*/ 	.short	(.L_19 - .L_18)


	//   ....[0]....
.L_18:
        /*006c*/ 	.word	0x00000100


	//   ....[1]....
        /*0070*/ 	.word	0x000001c0


	//----- nvinfo : EIATTR_CBANK_PARAM_SIZE
	.align		4
.L_19:
        /*0074*/ 	.byte	0x03, 0x19
        /*0076*/ 	.short	0x0028


	//----- nvinfo : EIATTR_PARAM_CBANK
	.align		4
        /*0078*/ 	.byte	0x04, 0x0a
        /*007a*/ 	.short	(.L_21 - .L_20)
	.align		4
.L_20:
        /*007c*/ 	.word	index@(.nv.constant0._Z17ImageThreshKernelPKffPfmm)
        /*0080*/ 	.short	0x0380
        /*0082*/ 	.short	0x0028


	//----- nvinfo : EIATTR_SW_WAR
	.align		4
.L_21:
        /*0084*/ 	.byte	0x04, 0x36
        /*0086*/ 	.short	(.L_23 - .L_22)
.L_22:
        /*0088*/ 	.word	0x00000008
.L_23:


//--------------------- .nv.callgraph             --------------------------
	.section	.nv.callgraph,"",@"SHT_CUDA_CALLGRAPH"
	.align	4
	.sectionentsize	8
	.align		4
        /*0000*/ 	.word	0x00000000
	.align		4
        /*0004*/ 	.word	0xffffffff
	.align		4
        /*0008*/ 	.word	0x00000000
	.align		4
        /*000c*/ 	.word	0xfffffffe
	.align		4
        /*0010*/ 	.word	0x00000000
	.align		4
        /*0014*/ 	.word	0xfffffffd
	.align		4
        /*0018*/ 	.word	0x00000000
	.align		4
        /*001c*/ 	.word	0xfffffffc


//--------------------- .text._Z17ImageThreshKernelPKffPfmm --------------------------
	.section	.text._Z17ImageThreshKernelPKffPfmm,"ax",@progbits
	.align	128
        .global         _Z17ImageThreshKernelPKffPfmm
        .type           _Z17ImageThreshKernelPKffPfmm,@function
        .size           _Z17ImageThreshKernelPKffPfmm,(.L_x_1 - _Z17ImageThreshKernelPKffPfmm)
        .other          _Z17ImageThreshKernelPKffPfmm,@"STO_CUDA_ENTRY STV_DEFAULT"
_Z17ImageThreshKernelPKffPfmm:
.text._Z17ImageThreshKernelPKffPfmm:
[----:B------:R-:W-:Y:S01]  /*0000*/  LDC R1, c[0x0][0x37c] ;  /* 0x0000df00ff017b82 */ /* 0x000fe20000000800 */
[----:B------:R-:W0:Y:S07]  /*0010*/  S2R R2, SR_TID.X ;  /* 0x0000000000027919 */ /* 0x000e2e0000002100 */
[----:B------:R-:W1:Y:S01]  /*0020*/  LDC R0, c[0x0][0x364] ;  /* 0x0000d900ff007b82 */ /* 0x000e620000000800 */
[----:B------:R-:W2:Y:S01]  /*0030*/  LDCU.64 UR6, c[0x0][0x3a0] ;  /* 0x00007400ff0677ac */ /* 0x000ea20008000a00 */
[----:B------:R-:W1:Y:S01]  /*0040*/  S2R R3, SR_TID.Y ;  /* 0x0000000000037919 */ /* 0x000e620000002200 */
[----:B------:R-:W3:Y:S05]  /*0050*/  LDCU.64 UR8, c[0x0][0x398] ;  /* 0x00007300ff0877ac */ /* 0x000eea0008000a00 */
[----:B------:R-:W0:Y:S08]  /*0060*/  S2UR UR5, SR_CTAID.X ;  /* 0x00000000000579c3 */ /* 0x000e300000002500 */
[----:B------:R-:W0:Y:S08]  /*0070*/  LDC R5, c[0x0][0x360] ;  /* 0x0000d800ff057b82 */ /* 0x000e300000000800 */
[----:B------:R-:W1:Y:S01]  /*0080*/  S2UR UR4, SR_CTAID.Y ;  /* 0x00000000000479c3 */ /* 0x000e620000002600 */
[----:B0-----:R-:W-:-:S05]  /*0090*/  IMAD R5, R5, UR5, R2 ;  /* 0x0000000505057c24 */ /* 0x001fca000f8e0202 */
[----:B--2---:R-:W-:Y:S02]  /*00a0*/  ISETP.GE.U32.AND P1, PT, R5, UR6, PT ;  /* 0x0000000605007c0c */ /* 0x004fe4000bf26070 */
[----:B------:R-:W-:Y:S01]  /*00b0*/  SHF.R.S32.HI R2, RZ, 0x1f, R5 ;  /* 0x0000001fff027819 */ /* 0x000fe20000011405 */
[----:B-1----:R-:W-:-:S03]  /*00c0*/  IMAD R0, R0, UR4, R3 ;  /* 0x0000000400007c24 */ /* 0x002fc6000f8e0203 */
[----:B------:R-:W-:Y:S02]  /*00d0*/  ISETP.GE.U32.AND.EX P1, PT, R2, UR7, PT, P1 ;  /* 0x0000000702007c0c */ /* 0x000fe4000bf26110 */
[----:B---3--:R-:W-:-:S04]  /*00e0*/  ISETP.GE.U32.AND P0, PT, R0, UR8, PT ;  /* 0x0000000800007c0c */ /* 0x008fc8000bf06070 */
[----:B------:R-:W-:-:S13]  /*00f0*/  ISETP.GE.U32.OR.EX P0, PT, RZ, UR9, P1, P0 ;  /* 0x00000009ff007c0c */ /* 0x000fda0008f06500 */
[----:B------:R-:W-:Y:S05]  /*0100*/  @P0 EXIT ;  /* 0x000000000000094d */ /* 0x000fea0003800000 */
[----:B------:R-:W0:Y:S01]  /*0110*/  LDC.64 R2, c[0x0][0x380] ;  /* 0x0000e000ff027b82 */ /* 0x000e220000000a00 */
[----:B------:R-:W1:Y:S01]  /*0120*/  LDCU.64 UR4, c[0x0][0x358] ;  /* 0x00006b00ff0477ac */ /* 0x000e620008000a00 */
[----:B------:R-:W-:Y:S01]  /*0130*/  IMAD R7, R0, UR6, R5 ;  /* 0x0000000600077c24 */ /* 0x000fe2000f8e0205 */
[----:B------:R-:W2:Y:S05]  /*0140*/  LDCU UR7, c[0x0][0x388] ;  /* 0x00007100ff0777ac */ /* 0x000eaa0008000800 */
[----:B------:R-:W3:Y:S01]  /*0150*/  LDC.64 R4, c[0x0][0x390] ;  /* 0x0000e400ff047b82 */ /* 0x000ee20000000a00 */
[----:B0-----:R-:W-:-:S06]  /*0160*/  IMAD.WIDE R2, R7, 0x4, R2 ;  /* 0x0000000407027825 */ /* 0x001fcc00078e0202 */
[----:B-1----:R-:W2:Y:S01]  /*0170*/  LDG.E R2, desc[UR4][R2.64] ;  /* 0x0000000402027981 */ /* 0x002ea2000c1e1900 */
[----:B---3--:R-:W-:Y:S01]  /*0180*/  IMAD.WIDE R4, R7, 0x4, R4 ;  /* 0x0000000407047825 */ /* 0x008fe200078e0204 */
[----:B--2---:R-:W-:-:S04]  /*0190*/  FSETP.GT.AND P0, PT, R2, UR7, PT ;  /* 0x0000000702007c0b */ /* 0x004fc8000bf04000 */
[----:B------:R-:W-:-:S05]  /*01a0*/  FSEL R7, RZ, 255, !P0 ;  /* 0x437f0000ff077808 */ /* 0x000fca0004000000 */
[----:B------:R-:W-:Y:S01]  /*01b0*/  STG.E desc[UR4][R4.64], R7 ;  /* 0x0000000704007986 */ /* 0x000fe2000c101904 */
[----:B------:R-:W-:Y:S05]  /*01c0*/  EXIT ;  /* 0x000000000000794d */ /* 0x000fea0003800000 */
.L_x_0:
[----:B------:R-:W-:-:S00]  /*01d0*/  BRA `(.L_x_0) ;  /* 0xfffffffc00fc7947 */ /* 0x000fc0000383ffff */
[----:B------:R-:W-:-:S00]  /*01e0*/  NOP ;  /* 0x0000000000007918 */ /* 0x000fc00000000000 */
        /* <DEDUP_REMOVED lines=9> */
.L_x_1:


//--------------------- .nv.shared.reserved.0     --------------------------
	.section	.nv.shared.reserved.0,"aw",@nobits
	.weak		__nv_reservedSMEM_offset_0_alias
	.size		__nv_reservedSMEM_offset_0_alias, 0, 64
	.other		__nv_reservedSMEM_offset_0_alias,@"STO_CUDA_RESERVED_SHARED STV_DEFAULT"
__nv_reservedSMEM_offset_0_alias:
	.zero		0
	.zero		64


//--------------------- .nv.constant0._Z17ImageThreshKernelPKffPfmm --------------------------
	.section	.nv.constant0._Z17ImageThreshKernelPKffPfmm,"a",@progbits
	.sectionflags	@""
	.align	4
.nv.constant0._Z17ImageThreshKernelPKffPfmm:
	.zero		936


//--------------------- SYMBOLS --------------------------

	.type		.nv.reservedSmem.offset0,@object
	.size		.nv.reservedSmem.offset0,0x4
